	.headerflags	@"EF_CUDA_TEXMODE_UNIFIED EF_CUDA_64BIT_ADDRESS EF_CUDA_ACCELERATORS EF_CUDA_SM90 EF_CUDA_VIRTUAL_SM(EF_CUDA_SM90)"
	.elftype	@"ET_EXEC"


//--------------------- .nv.info                  --------------------------
	.section	.nv.info,"",@"SHT_CUDA_INFO"
	.align	4


	//----- nvinfo : EIATTR_REGCOUNT
	.align		4
        /*0000*/ 	.byte	0x04, 0x2f
        /*0002*/ 	.short	(.L_1 - .L_0)
	.align		4
.L_0:
        /*0004*/ 	.word	index@(triton_poi_fused_mul_native_group_norm_sigmoid_25)
        /*0008*/ 	.word	0x00000012


	//----- nvinfo : EIATTR_MIN_STACK_SIZE
	.align		4
.L_1:
        /*000c*/ 	.byte	0x04, 0x12
        /*000e*/ 	.short	(.L_3 - .L_2)
	.align		4
.L_2:
        /*0010*/ 	.word	index@(triton_poi_fused_mul_native_group_norm_sigmoid_25)
        /*0014*/ 	.word	0x00000000


	//----- nvinfo : EIATTR_FRAME_SIZE
	.align		4
.L_3:
        /*0018*/ 	.byte	0x04, 0x11
        /*001a*/ 	.short	(.L_5 - .L_4)
	.align		4
.L_4:
        /*001c*/ 	.word	index@(triton_poi_fused_mul_native_group_norm_sigmoid_25)
        /*0020*/ 	.word	0x00000000


	//----- nvinfo : EIATTR_MIN_STACK_SIZE
	.align		4
.L_5:
        /*0024*/ 	.byte	0x04, 0x12
        /*0026*/ 	.short	(.L_7 - .L_6)
	.align		4
.L_6:
        /*0028*/ 	.word	index@(triton_poi_fused_mul_native_group_norm_sigmoid_25)
        /*002c*/ 	.word	0x00000000
.L_7:


//--------------------- .nv.info.triton_poi_fused_mul_native_group_norm_sigmoid_25 --------------------------
	.section	.nv.info.triton_poi_fused_mul_native_group_norm_sigmoid_25,"",@"SHT_CUDA_INFO"
	.sectionflags	@""
	.align	4


	//----- nvinfo : EIATTR_CUDA_API_VERSION
	.align		4
        /*0000*/ 	.byte	0x04, 0x37
        /*0002*/ 	.short	(.L_9 - .L_8)
.L_8:
        /*0004*/ 	.word	0x0000007c


	//----- nvinfo : EIATTR_KPARAM_INFO
	.align		4
.L_9:
        /*0008*/ 	.byte	0x04, 0x17
        /*000a*/ 	.short	(.L_11 - .L_10)
.L_10:
        /*000c*/ 	.word	0x00000000
        /*0010*/ 	.short	0x0006
        /*0012*/ 	.short	0x0030
        /*0014*/ 	.byte	0x00, 0xf0, 0x11, 0x00


	//----- nvinfo : EIATTR_KPARAM_INFO
	.align		4
.L_11:
        /*0018*/ 	.byte	0x04, 0x17
        /*001a*/ 	.short	(.L_13 - .L_12)
.L_12:
        /*001c*/ 	.word	0x00000000
        /*0020*/ 	.short	0x0005
        /*0022*/ 	.short	0x0028
        /*0024*/ 	.byte	0x00, 0xf4, 0x21, 0x00


	//----- nvinfo : EIATTR_KPARAM_INFO
	.align		4
.L_13:
        /*0028*/ 	.byte	0x04, 0x17
        /*002a*/ 	.short	(.L_15 - .L_14)
.L_14:
        /*002c*/ 	.word	0x00000000
        /*0030*/ 	.short	0x0004
        /*0032*/ 	.short	0x0020
        /*0034*/ 	.byte	0x00, 0xf4, 0x21, 0x00


	//----- nvinfo : EIATTR_KPARAM_INFO
	.align		4
.L_15:
        /*0038*/ 	.byte	0x04, 0x17
        /*003a*/ 	.short	(.L_17 - .L_16)
.L_16:
        /*003c*/ 	.word	0x00000000
        /*0040*/ 	.short	0x0003
        /*0042*/ 	.short	0x0018
        /*0044*/ 	.byte	0x00, 0xf4, 0x21, 0x00


	//----- nvinfo : EIATTR_KPARAM_INFO
	.align		4
.L_17:
        /*0048*/ 	.byte	0x04, 0x17
        /*004a*/ 	.short	(.L_19 - .L_18)
.L_18:
        /*004c*/ 	.word	0x00000000
        /*0050*/ 	.short	0x0002
        /*0052*/ 	.short	0x0010
        /*0054*/ 	.byte	0x00, 0xf4, 0x21, 0x00


	//----- nvinfo : EIATTR_KPARAM_INFO
	.align		4
.L_19:
        /*0058*/ 	.byte	0x04, 0x17
        /*005a*/ 	.short	(.L_21 - .L_20)
.L_20:
        /*005c*/ 	.word	0x00000000
        /*0060*/ 	.short	0x0001
        /*0062*/ 	.short	0x0008
        /*0064*/ 	.byte	0x00, 0xf4, 0x21, 0x00


	//----- nvinfo : EIATTR_KPARAM_INFO
	.align		4
.L_21:
        /*0068*/ 	.byte	0x04, 0x17
        /*006a*/ 	.short	(.L_23 - .L_22)
.L_22:
        /*006c*/ 	.word	0x00000000
        /*0070*/ 	.short	0x0000
        /*0072*/ 	.short	0x0000
        /*0074*/ 	.byte	0x00, 0xf4, 0x21, 0x00


	//----- nvinfo : EIATTR_SPARSE_MMA_MASK
	.align		4
.L_23:
        /*0078*/ 	.byte	0x03, 0x50
        /*007a*/ 	.short	0x0000


	//----- nvinfo : EIATTR_MAXREG_COUNT
	.align		4
        /*007c*/ 	.byte	0x03, 0x1b
        /*007e*/ 	.short	0x00ff


	//----- nvinfo : EIATTR_EXIT_INSTR_OFFSETS
	.align		4
        /*0080*/ 	.byte	0x04, 0x1c
        /*0082*/ 	.short	(.L_25 - .L_24)


	//   ....[0]....
.L_24:
        /*0084*/ 	.word	0x00000330


	//----- nvinfo : EIATTR_REQNTID
	.align		4
.L_25:
        /*0088*/ 	.byte	0x04, 0x10
        /*008a*/ 	.short	(.L_27 - .L_26)
.L_26:
        /*008c*/ 	.word	0x00000080
        /*0090*/ 	.word	0x00000001
        /*0094*/ 	.word	0x00000001


	//----- nvinfo : EIATTR_CBANK_PARAM_SIZE
	.align		4
.L_27:
        /*0098*/ 	.byte	0x03, 0x19
        /*009a*/ 	.short	0x0034


	//----- nvinfo : EIATTR_PARAM_CBANK
	.align		4
        /*009c*/ 	.byte	0x04, 0x0a
        /*009e*/ 	.short	(.L_29 - .L_28)
	.align		4
.L_28:
        /*00a0*/ 	.word	index@(.nv.constant0.triton_poi_fused_mul_native_group_norm_sigmoid_25)
        /*00a4*/ 	.short	0x0210
        /*00a6*/ 	.short	0x0034


	//----- nvinfo : EIATTR_SW_WAR
	.align		4
.L_29:
        /*00a8*/ 	.byte	0x04, 0x36
        /*00aa*/ 	.short	(.L_31 - .L_30)
.L_30:
        /*00ac*/ 	.word	0x00000008
.L_31:


//--------------------- .nv.callgraph             --------------------------
	.section	.nv.callgraph,"",@"SHT_CUDA_CALLGRAPH"
	.align	4
	.sectionentsize	8
	.align		4
        /*0000*/ 	.word	0x00000000
	.align		4
        /*0004*/ 	.word	0xffffffff
	.align		4
        /*0008*/ 	.word	0x00000000
	.align		4
        /*000c*/ 	.word	0xfffffffe
	.align		4
        /*0010*/ 	.word	0x00000000
	.align		4
        /*0014*/ 	.word	0xfffffffd
	.align		4
        /*0018*/ 	.word	0x00000000
	.align		4
        /*001c*/ 	.word	0xfffffffc


//--------------------- .text.triton_poi_fused_mul_native_group_norm_sigmoid_25 --------------------------
	.section	.text.triton_poi_fused_mul_native_group_norm_sigmoid_25,"ax",@progbits
	.align	128
        .global         triton_poi_fused_mul_native_group_norm_sigmoid_25
        .type           triton_poi_fused_mul_native_group_norm_sigmoid_25,@function
        .size           triton_poi_fused_mul_native_group_norm_sigmoid_25,(.L_x_1 - triton_poi_fused_mul_native_group_norm_sigmoid_25)
        .other          triton_poi_fused_mul_native_group_norm_sigmoid_25,@"STO_CUDA_ENTRY STV_DEFAULT"
triton_poi_fused_mul_native_group_norm_sigmoid_25:
.text.triton_poi_fused_mul_native_group_norm_sigmoid_25:
[----:B------:R-:W-:Y:S01]  /*0000*/  LDC R1, c[0x0][0x28] ;  /* 0x00000a00ff017b82 */ /* 0x000fe20000000800 */
[----:B------:R-:W1:Y:S07]  /*0010*/  S2R R0, SR_TID.X ;  /* 0x0000000000007919 */ /* 0x000e6e0000002100 */
[----:B------:R-:W2:Y:S01]  /*0020*/  LDC.64 R10, c[0x0][0x218] ;  /* 0x00008600ff0a7b82 */ /* 0x000ea20000000a00 */
[----:B------:R-:W-:Y:S01]  /*0030*/  ULDC.64 UR4, c[0x0][0x208] ;  /* 0x0000820000047ab9 */ /* 0x000fe20000000a00 */
[----:B------:R-:W3:Y:S06]  /*0040*/  S2R R3, SR_CTAID.X ;  /* 0x0000000000037919 */ /* 0x000eec0000002500 */
[----:B------:R-:W4:Y:S08]  /*0050*/  LDC.64 R8, c[0x0][0x220] ;  /* 0x00008800ff087b82 */ /* 0x000f300000000a00 */
[----:B------:R-:W5:Y:S08]  /*0060*/  LDC.64 R6, c[0x0][0x228] ;  /* 0x00008a00ff067b82 */ /* 0x000f700000000a00 */
[----:B------:R-:W5:Y:S01]  /*0070*/  LDC.64 R4, c[0x0][0x230] ;  /* 0x00008c00ff047b82 */ /* 0x000f620000000a00 */
[----:B-1----:R-:W-:-:S02]  /*0080*/  LOP3.LUT R0, R0, 0x7f, RZ, 0xc0, !PT ;  /* 0x0000007f00007812 */ /* 0x002fc400078ec0ff */
[----:B---3--:R-:W-:Y:S02]  /*0090*/  SHF.R.S32.HI R13, RZ, 0x18, R3 ;  /* 0x00000018ff0d7819 */ /* 0x008fe40000011403 */
[----:B------:R-:W-:Y:S02]  /*00a0*/  LEA R0, R3, R0, 0x7 ;  /* 0x0000000003007211 */ /* 0x000fe400078e38ff */
[----:B------:R-:W-:Y:S01]  /*00b0*/  SGXT R13, R13, 0x1 ;  /* 0x000000010d0d781a */ /* 0x000fe20000000200 */
[----:B------:R-:W1:Y:S02]  /*00c0*/  LDC.64 R2, c[0x0][0x238] ;  /* 0x00008e00ff027b82 */ /* 0x000e640000000a00 */
[----:B--2---:R-:W-:Y:S01]  /*00d0*/  IMAD.WIDE R10, R0, 0x4, R10 ;  /* 0x00000004000a7825 */ /* 0x004fe200078e020a */
[CC--:B------:R-:W-:Y:S02]  /*00e0*/  LEA.HI R12, R13.reuse, R0.reuse, RZ, 0x4 ;  /* 0x000000000d0c7211 */ /* 0x0c0fe400078f20ff */
[----:B------:R-:W-:-:S02]  /*00f0*/  LEA.HI R13, R13, R0, RZ, 0x8 ;  /* 0x000000000d0d7211 */ /* 0x000fc400078f40ff */
[--C-:B------:R-:W-:Y:S01]  /*0100*/  SHF.R.S32.HI R14, RZ, 0x4, R12.reuse ;  /* 0x00000004ff0e7819 */ /* 0x100fe2000001140c */
[----:B------:R-:W2:Y:S01]  /*0110*/  LDG.E R10, desc[UR4][R10.64] ;  /* 0x000000040a0a7981 */ /* 0x000ea2000c1e1900 */
[----:B------:R-:W-:Y:S02]  /*0120*/  SHF.R.S32.HI R15, RZ, 0x1f, R12 ;  /* 0x0000001fff0f7819 */ /* 0x000fe4000001140c */
[----:B------:R-:W-:Y:S02]  /*0130*/  SHF.R.S32.HI R13, RZ, 0x8, R13 ;  /* 0x00000008ff0d7819 */ /* 0x000fe4000001140d */
[----:B------:R-:W-:-:S03]  /*0140*/  LEA.HI R15, R15, R14, RZ, 0x9 ;  /* 0x0000000e0f0f7211 */ /* 0x000fc600078f48ff */
[----:B----4-:R-:W-:Y:S01]  /*0150*/  IMAD.WIDE R8, R13, 0x4, R8 ;  /* 0x000000040d087825 */ /* 0x010fe200078e0208 */
[----:B------:R-:W-:-:S03]  /*0160*/  LOP3.LUT R15, R15, 0xfffffe00, RZ, 0xc0, !PT ;  /* 0xfffffe000f0f7812 */ /* 0x000fc600078ec0ff */
[----:B-----5:R-:W-:Y:S01]  /*0170*/  IMAD.WIDE R6, R13, 0x4, R6 ;  /* 0x000000040d067825 */ /* 0x020fe200078e0206 */
[----:B------:R-:W-:Y:S01]  /*0180*/  IADD3 R15, R14, -R15, RZ ;  /* 0x8000000f0e0f7210 */ /* 0x000fe20007ffe0ff */
[----:B------:R-:W2:Y:S04]  /*0190*/  LDG.E.EL R9, desc[UR4][R8.64] ;  /* 0x0000000408097981 */ /* 0x000ea8000c2e1900 */
[C---:B0-----:R-:W-:Y:S01]  /*01a0*/  IMAD.WIDE R4, R15.reuse, 0x4, R4 ;  /* 0x000000040f047825 */ /* 0x041fe200078e0204 */
[----:B------:R-:W3:Y:S03]  /*01b0*/  LDG.E.EL R6, desc[UR4][R6.64] ;  /* 0x0000000406067981 */ /* 0x000ee6000c2e1900 */
[----:B-1----:R-:W-:-:S02]  /*01c0*/  IMAD.WIDE R2, R15, 0x4, R2 ;  /* 0x000000040f027825 */ /* 0x002fc400078e0202 */
[----:B------:R0:W4:Y:S04]  /*01d0*/  LDG.E.EL R4, desc[UR4][R4.64] ;  /* 0x0000000404047981 */ /* 0x000128000c2e1900 */
[----:B------:R-:W4:Y:S01]  /*01e0*/  LDG.E.EL R3, desc[UR4][R2.64] ;  /* 0x0000000402037981 */ /* 0x000f22000c2e1900 */
[----:B0-----:R-:W-:Y:S01]  /*01f0*/  HFMA2.MMA R5, -RZ, RZ, 1.625, 0 ;  /* 0x3e800000ff057435 */ /* 0x001fe200000001ff */
[----:B--2---:R-:W-:-:S04]  /*0200*/  FADD R13, R10, -R9 ;  /* 0x800000090a0d7221 */ /* 0x004fc80000000000 */
[----:B---3--:R-:W-:-:S04]  /*0210*/  FMUL R13, R6, R13 ;  /* 0x0000000d060d7220 */ /* 0x008fc80000400000 */
[----:B----4-:R-:W-:Y:S02]  /*0220*/  FFMA R13, R4, R13, R3 ;  /* 0x0000000d040d7223 */ /* 0x010fe40000000003 */
[----:B------:R-:W0:Y:S02]  /*0230*/  LDC.64 R2, c[0x0][0x210] ;  /* 0x00008400ff027b82 */ /* 0x000e240000000a00 */
[----:B------:R-:W-:-:S04]  /*0240*/  FADD R10, RZ, -R13 ;  /* 0x8000000dff0a7221 */ /* 0x000fc80000000000 */
[----:B------:R-:W-:-:S05]  /*0250*/  FMUL R10, R10, 1.4426950216293334961 ;  /* 0x3fb8aa3b0a0a7820 */ /* 0x000fca0000400000 */
[----:B------:R-:W-:-:S13]  /*0260*/  FSETP.GEU.AND P0, PT, R10, -126, PT ;  /* 0xc2fc00000a00780b */ /* 0x000fda0003f0e000 */
[----:B------:R-:W-:-:S04]  /*0270*/  @!P0 FMUL R10, R10, 0.5 ;  /* 0x3f0000000a0a8820 */ /* 0x000fc80000400000 */
[----:B------:R-:W1:Y:S02]  /*0280*/  MUFU.EX2 R8, R10 ;  /* 0x0000000a00087308 */ /* 0x000e640000000800 */
[----:B-1----:R-:W-:-:S04]  /*0290*/  @!P0 FMUL R8, R8, R8 ;  /* 0x0000000808088220 */ /* 0x002fc80000400000 */
[----:B------:R-:W-:-:S05]  /*02a0*/  FADD R8, R8, 1 ;  /* 0x3f80000008087421 */ /* 0x000fca0000000000 */
[----:B------:R-:W-:-:S13]  /*02b0*/  FSETP.GT.AND P0, PT, R8, 8.50705917302346158658e+37, PT ;  /* 0x7e8000000800780b */ /* 0x000fda0003f04000 */
[----:B------:R-:W-:-:S06]  /*02c0*/  @P0 FMUL R8, R8, 0.25 ;  /* 0x3e80000008080820 */ /* 0x000fcc0000400000 */
[----:B------:R-:W1:Y:S01]  /*02d0*/  MUFU.RCP R8, R8 ;  /* 0x0000000800087308 */ /* 0x000e620000001000 */
[----:B------:R-:W-:Y:S01]  /*02e0*/  FSEL R5, R5, 1, P0 ;  /* 0x3f80000005057808 */ /* 0x000fe20000000000 */
[----:B0-----:R-:W-:-:S04]  /*02f0*/  IMAD.WIDE R2, R0, 0x4, R2 ;  /* 0x0000000400027825 */ /* 0x001fc800078e0202 */
[----:B-1----:R-:W-:-:S04]  /*0300*/  FMUL R4, R8, R5 ;  /* 0x0000000508047220 */ /* 0x002fc80000400000 */
[----:B------:R-:W-:-:S05]  /*0310*/  FMUL R13, R13, R4 ;  /* 0x000000040d0d7220 */ /* 0x000fca0000400000 */
[----:B------:R-:W-:Y:S01]  /*0320*/  STG.E desc[UR4][R2.64], R13 ;  /* 0x0000000d02007986 */ /* 0x000fe2000c101904 */
[----:B------:R-:W-:Y:S05]  /*0330*/  EXIT ;  /* 0x000000000000794d */ /* 0x000fea0003800000 */
.L_x_0:
[----:B------:R-:W-:-:S00]  /*0340*/  BRA `(.L_x_0) ;  /* 0xfffffffc00fc7947 */ /* 0x000fc0000383ffff */
[----:B------:R-:W-:-:S00]  /*0350*/  NOP ;  /* 0x0000000000007918 */ /* 0x000fc00000000000 */
        /* <DEDUP_REMOVED lines=10> */
.L_x_1:


//--------------------- .nv.constant0.triton_poi_fused_mul_native_group_norm_sigmoid_25 --------------------------
	.section	.nv.constant0.triton_poi_fused_mul_native_group_norm_sigmoid_25,"a",@progbits
	.sectionflags	@""
	.align	4
.nv.constant0.triton_poi_fused_mul_native_group_norm_sigmoid_25:
	.zero		580
